//
// Generated by NVIDIA NVVM Compiler
//
// Compiler Build ID: CL-36424714
// Cuda compilation tools, release 13.0, V13.0.88
// Based on NVVM 20.0.0
//

.version 9.0
.target sm_100
.address_size 64

	// .globl	_Z6kernelPiS_

.visible .entry _Z6kernelPiS_(
	.param .u64 .ptr .align 1 _Z6kernelPiS__param_0,
	.param .u64 .ptr .align 1 _Z6kernelPiS__param_1
)
{
	.reg .b32 	%r<11>;
	.reg .b64 	%rd<5>;

	ld.param.u64 	%rd1, [_Z6kernelPiS__param_0];
	cvta.to.global.u64 	%rd2, %rd1;
	mov.u32 	%r1, %ctaid.x;
	mov.u32 	%r2, %ntid.x;
	mov.u32 	%r3, %tid.x;
	mad.lo.s32 	%r4, %r1, %r2, %r3;
	mov.u32 	%r5, %ctaid.y;
	mov.u32 	%r6, %ntid.y;
	mov.u32 	%r7, %tid.y;
	mad.lo.s32 	%r8, %r5, %r6, %r7;
	mad.lo.s32 	%r9, %r4, 66, %r8;
	add.s32 	%r10, %r9, 67;
	mul.wide.u32 	%rd3, %r10, 4;
	add.s64 	%rd4, %rd2, %rd3;
	st.global.u32 	[%rd4], %r10;
	bar.sync 	0;
	ret;

}


// ===== COMPILED SASS (sm_100) =====

	.target	sm_100

	.elftype	@"ET_EXEC"


//--------------------- .note.nv.tkinfo           --------------------------
	.section	.note.nv.tkinfo,"",@"SHT_NOTE"
	.sectionflags	@"SHF_NOTE_NV_TKINFO"
	.tkinfo
        /*0018*/ 	.word	0x00000002
        /*0030*/ 	.string	""
        /*0030*/ 	.string	"ptxas"
        /*0030*/ 	.string	"Cuda compilation tools, release 13.0, V13.0.88"
        /*0030*/ 	.string	"Build cuda_13.0.r13.0/compiler.36424714_0"
        /*0030*/ 	.string	"-arch sm_100 -m 64 "



//--------------------- .note.nv.cuinfo           --------------------------
	.section	.note.nv.cuinfo,"",@"SHT_NOTE"
	.sectionflags	@"SHF_NOTE_NV_CUINFO"
        /*0018*/ 	.short	0x0002
        /*001a*/ 	.short	0x0064
        /*001c*/ 	.short	0x0082
	.zero		2


//--------------------- .nv.info                  --------------------------
	.section	.nv.info,"",@"SHT_CUDA_INFO"
	.align	4


	//----- nvinfo : EIATTR_REGCOUNT
	.align		4
        /*0000*/ 	.byte	0x04, 0x2f
        /*0002*/ 	.short	(.L_1 - .L_0)
	.align		4
.L_0:
        /*0004*/ 	.word	index@(_Z6kernelPiS_)
        /*0008*/ 	.word	0x0000000a


	//----- nvinfo : EIATTR_FRAME_SIZE
	.align		4
.L_1:
        /*000c*/ 	.byte	0x04, 0x11
        /*000e*/ 	.short	(.L_3 - .L_2)
	.align		4
.L_2:
        /*0010*/ 	.word	index@(_Z6kernelPiS_)
        /*0014*/ 	.word	0x00000000


	//----- nvinfo : EIATTR_MIN_STACK_SIZE
	.align		4
.L_3:
        /*0018*/ 	.byte	0x04, 0x12
        /*001a*/ 	.short	(.L_5 - .L_4)
	.align		4
.L_4:
        /*001c*/ 	.word	index@(_Z6kernelPiS_)
        /*0020*/ 	.word	0x00000000
.L_5:


//--------------------- .nv.compat                --------------------------
	.section	.nv.compat,"",@"SHT_CUDA_COMPAT_INFO"
	.align	4
        /*0000*/ 	.byte	0x02, 0x09, 0x00, 0x00, 0x02, 0x02, 0x01, 0x00, 0x02, 0x05, 0x05, 0x00, 0x03, 0x07, 0x01, 0x01
        /*0010*/ 	.byte	0x02, 0x03, 0x00, 0x00, 0x02, 0x06, 0x01, 0x00, 0x04, 0x0b, 0x08, 0x00, 0x09, 0x00, 0x00, 0x00
        /*0020*/ 	.byte	0x00, 0x00, 0x00, 0x00


//--------------------- .nv.info._Z6kernelPiS_    --------------------------
	.section	.nv.info._Z6kernelPiS_,"",@"SHT_CUDA_INFO"
	.sectionflags	@""
	.align	4


	//----- nvinfo : EIATTR_CUDA_API_VERSION
	.align		4
        /*0000*/ 	.byte	0x04, 0x37
        /*0002*/ 	.short	(.L_7 - .L_6)
.L_6:
        /*0004*/ 	.word	0x00000082


	//----- nvinfo : EIATTR_KPARAM_INFO
	.align		4
.L_7:
        /*0008*/ 	.byte	0x04, 0x17
        /*000a*/ 	.short	(.L_9 - .L_8)
.L_8:
        /*000c*/ 	.word	0x00000000
        /*0010*/ 	.short	0x0001
        /*0012*/ 	.short	0x0008
        /*0014*/ 	.byte	0x00, 0xf5, 0x21, 0x00


	//----- nvinfo : EIATTR_KPARAM_INFO
	.align		4
.L_9:
        /*0018*/ 	.byte	0x04, 0x17
        /*001a*/ 	.short	(.L_11 - .L_10)
.L_10:
        /*001c*/ 	.word	0x00000000
        /*0020*/ 	.short	0x0000
        /*0022*/ 	.short	0x0000
        /*0024*/ 	.byte	0x00, 0xf5, 0x21, 0x00


	//----- nvinfo : EIATTR_SPARSE_MMA_MASK
	.align		4
.L_11:
        /*0028*/ 	.byte	0x03, 0x50
        /*002a*/ 	.short	0x0000


	//----- nvinfo : EIATTR_MAXREG_COUNT
	.align		4
        /*002c*/ 	.byte	0x03, 0x1b
        /*002e*/ 	.short	0x00ff


	//----- nvinfo : EIATTR_NUM_BARRIERS
	.align		4
        /*0030*/ 	.byte	0x02, 0x4c
        /*0032*/ 	.byte	0x01
	.zero		1


	//----- nvinfo : EIATTR_MERCURY_ISA_VERSION
	.align		4
        /*0034*/ 	.byte	0x03, 0x5f
        /*0036*/ 	.short	0x0101


	//----- nvinfo : EIATTR_VRC_CTA_INIT_COUNT
	.align		4
        /*0038*/ 	.byte	0x02, 0x4a
	.zero		1
	.zero		1


	//----- nvinfo : EIATTR_EXIT_INSTR_OFFSETS
	.align		4
        /*003c*/ 	.byte	0x04, 0x1c
        /*003e*/ 	.short	(.L_13 - .L_12)


	//   ....[0]....
.L_12:
        /*0040*/ 	.word	0x00000100


	//----- nvinfo : EIATTR_CBANK_PARAM_SIZE
	.align		4
.L_13:
        /*0044*/ 	.byte	0x03, 0x19
        /*0046*/ 	.short	0x0010


	//----- nvinfo : EIATTR_PARAM_CBANK
	.align		4
        /*0048*/ 	.byte	0x04, 0x0a
        /*004a*/ 	.short	(.L_15 - .L_14)
	.align		4
.L_14:
        /*004c*/ 	.word	index@(.nv.constant0._Z6kernelPiS_)
        /*0050*/ 	.short	0x0380
        /*0052*/ 	.short	0x0010


	//----- nvinfo : EIATTR_SW_WAR
	.align		4
.L_15:
        /*0054*/ 	.byte	0x04, 0x36
        /*0056*/ 	.short	(.L_17 - .L_16)
.L_16:
        /*0058*/ 	.word	0x00000008
.L_17:


//--------------------- .nv.callgraph             --------------------------
	.section	.nv.callgraph,"",@"SHT_CUDA_CALLGRAPH"
	.align	4
	.sectionentsize	8
	.align		4
        /*0000*/ 	.word	0x00000000
	.align		4
        /*0004*/ 	.word	0xffffffff
	.align		4
        /*0008*/ 	.word	0x00000000
	.align		4
        /*000c*/ 	.word	0xfffffffe
	.align		4
        /*0010*/ 	.word	0x00000000
	.align		4
        /*0014*/ 	.word	0xfffffffd
	.align		4
        /*0018*/ 	.word	0x00000000
	.align		4
        /*001c*/ 	.word	0xfffffffc


//--------------------- .text._Z6kernelPiS_       --------------------------
	.section	.text._Z6kernelPiS_,"ax",@progbits
	.align	128
        .global         _Z6kernelPiS_
        .type           _Z6kernelPiS_,@function
        .size           _Z6kernelPiS_,(.L_x_1 - _Z6kernelPiS_)
        .other          _Z6kernelPiS_,@"STO_CUDA_ENTRY STV_DEFAULT"
_Z6kernelPiS_:
.text._Z6kernelPiS_:
[----:B------:R-:W-:Y:S01]  /*0000*/  LDC R1, c[0x0][0x37c] ;  /* 0x0000df00ff017b82 */ /* 0x000fe20000000800 */
[----:B------:R-:W0:Y:S07]  /*0010*/  S2R R5, SR_TID.X ;  /* 0x0000000000057919 */ /* 0x000e2e0000002100 */
[----:B------:R-:W0:Y:S01]  /*0020*/  S2UR UR4, SR_CTAID.X ;  /* 0x00000000000479c3 */ /* 0x000e220000002500 */
[----:B------:R-:W1:Y:S07]  /*0030*/  S2R R7, SR_TID.Y ;  /* 0x0000000000077919 */ /* 0x000e6e0000002200 */
[----:B------:R-:W0:Y:S08]  /*0040*/  LDC R0, c[0x0][0x360] ;  /* 0x0000d800ff007b82 */ /* 0x000e300000000800 */
[----:B------:R-:W1:Y:S08]  /*0050*/  S2UR UR5, SR_CTAID.Y ;  /* 0x00000000000579c3 */ /* 0x000e700000002600 */
[----:B------:R-:W1:Y:S08]  /*0060*/  LDC R4, c[0x0][0x364] ;  /* 0x0000d900ff047b82 */ /* 0x000e700000000800 */
[----:B------:R-:W2:Y:S01]  /*0070*/  LDC.64 R2, c[0x0][0x380] ;  /* 0x0000e000ff027b82 */ /* 0x000ea20000000a00 */
[----:B0-----:R-:W-:-:S02]  /*0080*/  IMAD R0, R0, UR4, R5 ;  /* 0x0000000400007c24 */ /* 0x001fc4000f8e0205 */
[----:B-1----:R-:W-:Y:S01]  /*0090*/  IMAD R5, R4, UR5, R7 ;  /* 0x0000000504057c24 */ /* 0x002fe2000f8e0207 */
[----:B------:R-:W0:Y:S03]  /*00a0*/  LDCU.64 UR4, c[0x0][0x358] ;  /* 0x00006b00ff0477ac */ /* 0x000e260008000a00 */
[----:B------:R-:W-:-:S05]  /*00b0*/  IMAD R0, R0, 0x42, R5 ;  /* 0x0000004200007824 */ /* 0x000fca00078e0205 */
[----:B------:R-:W-:-:S05]  /*00c0*/  IADD3 R5, PT, PT, R0, 0x43, RZ ;  /* 0x0000004300057810 */ /* 0x000fca0007ffe0ff */
[----:B--2---:R-:W-:-:S05]  /*00d0*/  IMAD.WIDE.U32 R2, R5, 0x4, R2 ;  /* 0x0000000405027825 */ /* 0x004fca00078e0002 */
[----:B0-----:R-:W-:Y:S01]  /*00e0*/  STG.E desc[UR4][R2.64], R5 ;  /* 0x0000000502007986 */ /* 0x001fe2000c101904 */
[----:B------:R-:W-:Y:S06]  /*00f0*/  BAR.SYNC.DEFER_BLOCKING 0x0 ;  /* 0x0000000000007b1d */ /* 0x000fec0000010000 */
[----:B------:R-:W-:Y:S05]  /*0100*/  EXIT ;  /* 0x000000000000794d */ /* 0x000fea0003800000 */
.L_x_0:
[----:B------:R-:W-:-:S00]  /*0110*/  BRA `(.L_x_0) ;  /* 0xfffffffc00fc7947 */ /* 0x000fc0000383ffff */
[----:B------:R-:W-:-:S00]  /*0120*/  NOP ;  /* 0x0000000000007918 */ /* 0x000fc00000000000 */
        /* <DEDUP_REMOVED lines=13> */
.L_x_1:


//--------------------- .nv.shared.reserved.0     --------------------------
	.section	.nv.shared.reserved.0,"aw",@nobits
	.weak		__nv_reservedSMEM_offset_0_alias
	.size		__nv_reservedSMEM_offset_0_alias, 0, 64
	.other		__nv_reservedSMEM_offset_0_alias,@"STO_CUDA_RESERVED_SHARED STV_DEFAULT"
__nv_reservedSMEM_offset_0_alias:
	.zero		0
	.zero		64


//--------------------- .nv.constant0._Z6kernelPiS_ --------------------------
	.section	.nv.constant0._Z6kernelPiS_,"a",@progbits
	.sectionflags	@""
	.align	4
.nv.constant0._Z6kernelPiS_:
	.zero		912


//--------------------- SYMBOLS --------------------------

	.type		.nv.reservedSmem.offset0,@object
	.size		.nv.reservedSmem.offset0,0x4
